	.headerflags	@"EF_CUDA_TEXMODE_UNIFIED EF_CUDA_64BIT_ADDRESS EF_CUDA_ACCELERATORS EF_CUDA_SM90 EF_CUDA_VIRTUAL_SM(EF_CUDA_SM90)"
	.elftype	@"ET_EXEC"


//--------------------- .nv.info                  --------------------------
	.section	.nv.info,"",@"SHT_CUDA_INFO"
	.align	4


	//----- nvinfo : EIATTR_REGCOUNT
	.align		4
        /*0000*/ 	.byte	0x04, 0x2f
        /*0002*/ 	.short	(.L_2 - .L_1)
	.align		4
.L_1:
        /*0004*/ 	.word	index@(triton_poi_fused_add_exp_max_mul_rsub_sub_sum_5)
        /*0008*/ 	.word	0x0000001e


	//----- nvinfo : EIATTR_MIN_STACK_SIZE
	.align		4
.L_2:
        /*000c*/ 	.byte	0x04, 0x12
        /*000e*/ 	.short	(.L_4 - .L_3)
	.align		4
.L_3:
        /*0010*/ 	.word	index@(triton_poi_fused_add_exp_max_mul_rsub_sub_sum_5)
        /*0014*/ 	.word	0x00000000


	//----- nvinfo : EIATTR_FRAME_SIZE
	.align		4
.L_4:
        /*0018*/ 	.byte	0x04, 0x11
        /*001a*/ 	.short	(.L_6 - .L_5)
	.align		4
.L_5:
        /*001c*/ 	.word	index@(triton_poi_fused_add_exp_max_mul_rsub_sub_sum_5)
        /*0020*/ 	.word	0x00000000


	//----- nvinfo : EIATTR_MIN_STACK_SIZE
	.align		4
.L_6:
        /*0024*/ 	.byte	0x04, 0x12
        /*0026*/ 	.short	(.L_8 - .L_7)
	.align		4
.L_7:
        /*0028*/ 	.word	index@(triton_poi_fused_add_exp_max_mul_rsub_sub_sum_5)
        /*002c*/ 	.word	0x00000000
.L_8:


//--------------------- .nv.info.triton_poi_fused_add_exp_max_mul_rsub_sub_sum_5 --------------------------
	.section	.nv.info.triton_poi_fused_add_exp_max_mul_rsub_sub_sum_5,"",@"SHT_CUDA_INFO"
	.sectionflags	@""
	.align	4


	//----- nvinfo : EIATTR_CUDA_API_VERSION
	.align		4
        /*0000*/ 	.byte	0x04, 0x37
        /*0002*/ 	.short	(.L_10 - .L_9)
.L_9:
        /*0004*/ 	.word	0x0000007c


	//----- nvinfo : EIATTR_KPARAM_INFO
	.align		4
.L_10:
        /*0008*/ 	.byte	0x04, 0x17
        /*000a*/ 	.short	(.L_12 - .L_11)
.L_11:
        /*000c*/ 	.word	0x00000000
        /*0010*/ 	.short	0x0005
        /*0012*/ 	.short	0x0028
        /*0014*/ 	.byte	0x00, 0xf0, 0x11, 0x00


	//----- nvinfo : EIATTR_KPARAM_INFO
	.align		4
.L_12:
        /*0018*/ 	.byte	0x04, 0x17
        /*001a*/ 	.short	(.L_14 - .L_13)
.L_13:
        /*001c*/ 	.word	0x00000000
        /*0020*/ 	.short	0x0004
        /*0022*/ 	.short	0x0020
        /*0024*/ 	.byte	0x00, 0xf4, 0x21, 0x00


	//----- nvinfo : EIATTR_KPARAM_INFO
	.align		4
.L_14:
        /*0028*/ 	.byte	0x04, 0x17
        /*002a*/ 	.short	(.L_16 - .L_15)
.L_15:
        /*002c*/ 	.word	0x00000000
        /*0030*/ 	.short	0x0003
        /*0032*/ 	.short	0x0018
        /*0034*/ 	.byte	0x00, 0xf4, 0x21, 0x00


	//----- nvinfo : EIATTR_KPARAM_INFO
	.align		4
.L_16:
        /*0038*/ 	.byte	0x04, 0x17
        /*003a*/ 	.short	(.L_18 - .L_17)
.L_17:
        /*003c*/ 	.word	0x00000000
        /*0040*/ 	.short	0x0002
        /*0042*/ 	.short	0x0010
        /*0044*/ 	.byte	0x00, 0xf4, 0x21, 0x00


	//----- nvinfo : EIATTR_KPARAM_INFO
	.align		4
.L_18:
        /*0048*/ 	.byte	0x04, 0x17
        /*004a*/ 	.short	(.L_20 - .L_19)
.L_19:
        /*004c*/ 	.word	0x00000000
        /*0050*/ 	.short	0x0001
        /*0052*/ 	.short	0x0008
        /*0054*/ 	.byte	0x00, 0xf4, 0x21, 0x00


	//----- nvinfo : EIATTR_KPARAM_INFO
	.align		4
.L_20:
        /*0058*/ 	.byte	0x04, 0x17
        /*005a*/ 	.short	(.L_22 - .L_21)
.L_21:
        /*005c*/ 	.word	0x00000000
        /*0060*/ 	.short	0x0000
        /*0062*/ 	.short	0x0000
        /*0064*/ 	.byte	0x00, 0xf4, 0x21, 0x00


	//----- nvinfo : EIATTR_SPARSE_MMA_MASK
	.align		4
.L_22:
        /*0068*/ 	.byte	0x03, 0x50
        /*006a*/ 	.short	0x0000


	//----- nvinfo : EIATTR_MAXREG_COUNT
	.align		4
        /*006c*/ 	.byte	0x03, 0x1b
        /*006e*/ 	.short	0x00ff


	//----- nvinfo : EIATTR_EXIT_INSTR_OFFSETS
	.align		4
        /*0070*/ 	.byte	0x04, 0x1c
        /*0072*/ 	.short	(.L_24 - .L_23)


	//   ....[0]....
.L_23:
        /*0074*/ 	.word	0x000007b0


	//   ....[1]....
        /*0078*/ 	.word	0x000007d0


	//----- nvinfo : EIATTR_REQNTID
	.align		4
.L_24:
        /*007c*/ 	.byte	0x04, 0x10
        /*007e*/ 	.short	(.L_26 - .L_25)
.L_25:
        /*0080*/ 	.word	0x00000020
        /*0084*/ 	.word	0x00000001
        /*0088*/ 	.word	0x00000001


	//----- nvinfo : EIATTR_CBANK_PARAM_SIZE
	.align		4
.L_26:
        /*008c*/ 	.byte	0x03, 0x19
        /*008e*/ 	.short	0x002c


	//----- nvinfo : EIATTR_PARAM_CBANK
	.align		4
        /*0090*/ 	.byte	0x04, 0x0a
        /*0092*/ 	.short	(.L_28 - .L_27)
	.align		4
.L_27:
        /*0094*/ 	.word	index@(.nv.constant0.triton_poi_fused_add_exp_max_mul_rsub_sub_sum_5)
        /*0098*/ 	.short	0x0210
        /*009a*/ 	.short	0x002c


	//----- nvinfo : EIATTR_SW_WAR
	.align		4
.L_28:
        /*009c*/ 	.byte	0x04, 0x36
        /*009e*/ 	.short	(.L_30 - .L_29)
.L_29:
        /*00a0*/ 	.word	0x00000008
.L_30:


//--------------------- .nv.callgraph             --------------------------
	.section	.nv.callgraph,"",@"SHT_CUDA_CALLGRAPH"
	.align	4
	.sectionentsize	8
	.align		4
        /*0000*/ 	.word	0x00000000
	.align		4
        /*0004*/ 	.word	0xffffffff
	.align		4
        /*0008*/ 	.word	0x00000000
	.align		4
        /*000c*/ 	.word	0xfffffffe
	.align		4
        /*0010*/ 	.word	0x00000000
	.align		4
        /*0014*/ 	.word	0xfffffffd
	.align		4
        /*0018*/ 	.word	0x00000000
	.align		4
        /*001c*/ 	.word	0xfffffffc


//--------------------- .nv.constant4             --------------------------
	.section	.nv.constant4,"a",@progbits
	.align	8
	.align		8
.nv.constant4:
        /*0000*/ 	.dword	_$_str


//--------------------- .text.triton_poi_fused_add_exp_max_mul_rsub_sub_sum_5 --------------------------
	.section	.text.triton_poi_fused_add_exp_max_mul_rsub_sub_sum_5,"ax",@progbits
	.align	128
        .global         triton_poi_fused_add_exp_max_mul_rsub_sub_sum_5
        .type           triton_poi_fused_add_exp_max_mul_rsub_sub_sum_5,@function
        .size           triton_poi_fused_add_exp_max_mul_rsub_sub_sum_5,(.L_x_1 - triton_poi_fused_add_exp_max_mul_rsub_sub_sum_5)
        .other          triton_poi_fused_add_exp_max_mul_rsub_sub_sum_5,@"STO_CUDA_ENTRY STV_DEFAULT"
triton_poi_fused_add_exp_max_mul_rsub_sub_sum_5:
.text.triton_poi_fused_add_exp_max_mul_rsub_sub_sum_5:
[----:B------:R-:W0:Y:S01]  /*0000*/  LDC R1, c[0x0][0x28] ;  /* 0x00000a00ff017b82 */ /* 0x000e220000000800 */
[----:B------:R-:W1:Y:S07]  /*0010*/  S2R R24, SR_TID.X ;  /* 0x0000000000187919 */ /* 0x000e6e0000002100 */
[----:B------:R-:W2:Y:S01]  /*0020*/  LDC.64 R2, c[0x0][0x218] ;  /* 0x00008600ff027b82 */ /* 0x000ea20000000a00 */
[----:B------:R-:W-:Y:S01]  /*0030*/  HFMA2.MMA R16, -RZ, RZ, 0, 0 ;  /* 0x00000000ff107435 */ /* 0x000fe200000001ff */
[----:B------:R-:W-:Y:S01]  /*0040*/  CS2R R18, SRZ ;  /* 0x0000000000127805 */ /* 0x000fe2000001ff00 */
[----:B------:R-:W3:Y:S01]  /*0050*/  S2R R0, SR_CTAID.X ;  /* 0x0000000000007919 */ /* 0x000ee20000002500 */
[----:B------:R-:W-:Y:S01]  /*0060*/  CS2R R20, SRZ ;  /* 0x0000000000147805 */ /* 0x000fe2000001ff00 */
[----:B------:R-:W-:-:S03]  /*0070*/  ULDC.64 UR4, c[0x0][0x208] ;  /* 0x0000820000047ab9 */ /* 0x000fc60000000a00 */
[----:B------:R-:W4:Y:S01]  /*0080*/  LDC.64 R6, c[0x0][0x220] ;  /* 0x00008800ff067b82 */ /* 0x000f220000000a00 */
[----:B------:R-:W-:Y:S01]  /*0090*/  MOV R25, RZ ;  /* 0x000000ff00197202 */ /* 0x000fe20000000f00 */
[----:B------:R-:W-:Y:S01]  /*00a0*/  HFMA2.MMA R22, -RZ, RZ, 0, 0 ;  /* 0x00000000ff167435 */ /* 0x000fe200000001ff */
[----:B------:R-:W-:-:S05]  /*00b0*/  MOV R27, RZ ;  /* 0x000000ff001b7202 */ /* 0x000fca0000000f00 */
[----:B------:R-:W5:Y:S01]  /*00c0*/  LDC.64 R14, c[0x0][0x230] ;  /* 0x00008c00ff0e7b82 */ /* 0x000f620000000a00 */
[----:B------:R-:W-:Y:S01]  /*00d0*/  HFMA2.MMA R4, -RZ, RZ, 0, 0 ;  /* 0x00000000ff047435 */ /* 0x000fe200000001ff */
[----:B------:R-:W-:Y:S01]  /*00e0*/  ULDC.64 UR6, c[0x0][0x210] ;  /* 0x0000840000067ab9 */ /* 0x000fe20000000a00 */
[----:B-1----:R-:W-:-:S04]  /*00f0*/  LOP3.LUT R5, R24, 0xf, RZ, 0xc0, !PT ;  /* 0x0000000f18057812 */ /* 0x002fc800078ec0ff */
[----:B---3--:R-:W-:-:S04]  /*0100*/  LEA R5, R0, R5, 0x4 ;  /* 0x0000000500057211 */ /* 0x008fc800078e20ff */
[----:B------:R-:W-:Y:S02]  /*0110*/  SHF.R.S32.HI R0, RZ, 0x1f, R5 ;  /* 0x0000001fff007819 */ /* 0x000fe40000011405 */
[----:B------:R-:W-:Y:S02]  /*0120*/  ISETP.GE.AND P0, PT, R5, 0x10, PT ;  /* 0x000000100500780c */ /* 0x000fe40003f06270 */
[----:B------:R-:W-:-:S04]  /*0130*/  LEA.HI R0, R0, R5, RZ, 0x2 ;  /* 0x0000000500007211 */ /* 0x000fc800078f10ff */
[----:B------:R-:W-:-:S04]  /*0140*/  LOP3.LUT R17, R0, 0xfffffffc, RZ, 0xc0, !PT ;  /* 0xfffffffc00117812 */ /* 0x000fc800078ec0ff */
[----:B------:R-:W-:Y:S01]  /*0150*/  IADD3 R13, R5, -R17, RZ ;  /* 0x80000011050d7210 */ /* 0x000fe20007ffe0ff */
[----:B--2---:R-:W-:-:S04]  /*0160*/  IMAD.WIDE R8, R17, 0x4, R2 ;  /* 0x0000000411087825 */ /* 0x004fc800078e0202 */
[--C-:B----4-:R-:W-:Y:S01]  /*0170*/  IMAD.WIDE R10, R13, 0x4, R6.reuse ;  /* 0x000000040d0a7825 */ /* 0x110fe200078e0206 */
[----:B------:R-:W2:Y:S01]  /*0180*/  @!P0 LDG.E.EL R16, desc[UR4][R8.64] ;  /* 0x0000000408108981 */ /* 0x000ea2000c2e1900 */
[----:B------:R-:W-:Y:S02]  /*0190*/  IADD3 R23, R13, 0x8, RZ ;  /* 0x000000080d177810 */ /* 0x000fe40007ffe0ff */
[----:B------:R-:W1:Y:S01]  /*01a0*/  LDC.64 R12, c[0x0][0x228] ;  /* 0x00008a00ff0c7b82 */ /* 0x000e620000000a00 */
[----:B------:R-:W3:Y:S04]  /*01b0*/  @!P0 LDG.E.EL R18, desc[UR4][R8.64+0x4] ;  /* 0x0000040408128981 */ /* 0x000ee8000c2e1900 */
[----:B------:R-:W2:Y:S04]  /*01c0*/  @!P0 LDG.E.EL R19, desc[UR4][R10.64] ;  /* 0x000000040a138981 */ /* 0x000ea8000c2e1900 */
[----:B------:R-:W3:Y:S01]  /*01d0*/  @!P0 LDG.E.EL R21, desc[UR4][R10.64+0x10] ;  /* 0x000010040a158981 */ /* 0x000ee2000c2e1900 */
[----:B------:R-:W-:-:S03]  /*01e0*/  IMAD.WIDE.U32 R6, R23, 0x4, R6 ;  /* 0x0000000417067825 */ /* 0x000fc600078e0006 */
[----:B------:R-:W4:Y:S04]  /*01f0*/  @!P0 LDG.E.EL R20, desc[UR4][R8.64+0x8] ;  /* 0x0000080408148981 */ /* 0x000f28000c2e1900 */
[----:B------:R5:W4:Y:S04]  /*0200*/  @!P0 LDG.E.EL R25, desc[UR4][R6.64] ;  /* 0x0000000406198981 */ /* 0x000b28000c2e1900 */
[----:B------:R1:W4:Y:S04]  /*0210*/  @!P0 LDG.E.EL R22, desc[UR4][R8.64+0xc] ;  /* 0x00000c0408168981 */ /* 0x000328000c2e1900 */
[----:B------:R-:W4:Y:S01]  /*0220*/  @!P0 LDG.E.EL R27, desc[UR4][R10.64+0x30] ;  /* 0x000030040a1b8981 */ /* 0x000f22000c2e1900 */
[----:B------:R-:W-:-:S04]  /*0230*/  SHF.L.U32 R0, R0, 0x2, RZ ;  /* 0x0000000200007819 */ /* 0x000fc800000006ff */
[----:B------:R-:W-:-:S04]  /*0240*/  LOP3.LUT R0, R0, 0xfffffff0, RZ, 0xc0, !PT ;  /* 0xfffffff000007812 */ /* 0x000fc800078ec0ff */
[----:B------:R-:W-:Y:S01]  /*0250*/  IADD3 R23, R23, R0, RZ ;  /* 0x0000000017177210 */ /* 0x000fe20007ffe0ff */
[----:B------:R-:W-:Y:S01]  /*0260*/  HFMA2.MMA R0, -RZ, RZ, 0, 0 ;  /* 0x00000000ff007435 */ /* 0x000fe200000001ff */
[----:B0----5:R-:W-:Y:S01]  /*0270*/  MOV R7, RZ ;  /* 0x000000ff00077202 */ /* 0x021fe20000000f00 */
[----:B-1----:R-:W-:-:S04]  /*0280*/  IMAD.WIDE R12, R17, 0x4, R12 ;  /* 0x00000004110c7825 */ /* 0x002fc800078e020c */
[----:B------:R-:W-:-:S04]  /*0290*/  IMAD.WIDE R14, R23, 0x4, R14 ;  /* 0x00000004170e7825 */ /* 0x000fc800078e020e */
[----:B------:R-:W5:Y:S04]  /*02a0*/  @!P0 LDG.E.EL R0, desc[UR4][R12.64+0x8] ;  /* 0x000008040c008981 */ /* 0x000f68000c2e1900 */
[----:B------:R-:W5:Y:S01]  /*02b0*/  @!P0 LDG.E R7, desc[UR4][R14.64] ;  /* 0x000000040e078981 */ /* 0x000f62000c1e1900 */
[----:B------:R-:W-:-:S05]  /*02c0*/  IMAD.WIDE R2, R5, 0x4, R2 ;  /* 0x0000000405027825 */ /* 0x000fca00078e0202 */
[----:B------:R0:W5:Y:S01]  /*02d0*/  @!P0 LDG.E R4, desc[UR4][R2.64] ;  /* 0x0000000402048981 */ /* 0x000162000c1e1900 */
[----:B--2---:R-:W-:Y:S01]  /*02e0*/  FADD R16, R19, R16 ;  /* 0x0000001013107221 */ /* 0x004fe20000000000 */
[----:B---3--:R-:W-:-:S04]  /*02f0*/  FADD R21, R21, R18 ;  /* 0x0000001215157221 */ /* 0x008fc80000000000 */
[C---:B------:R-:W-:Y:S02]  /*0300*/  FSETP.NAN.AND P1, PT, R16.reuse, R16, PT ;  /* 0x000000101000720b */ /* 0x040fe40003f28000 */
[----:B------:R-:W-:-:S04]  /*0310*/  FSETP.GT.AND P0, PT, R16, R21, PT ;  /* 0x000000151000720b */ /* 0x000fc80003f04000 */
[----:B------:R-:W-:Y:S01]  /*0320*/  FSEL R9, R16, R21, P0 ;  /* 0x0000001510097208 */ /* 0x000fe20000000000 */
[----:B----4-:R-:W-:-:S03]  /*0330*/  FADD R20, R25, R20 ;  /* 0x0000001419147221 */ /* 0x010fc60000000000 */
[----:B------:R-:W-:-:S04]  /*0340*/  FSEL R9, R16, R9, P1 ;  /* 0x0000000910097208 */ /* 0x000fc80000800000 */
[C---:B------:R-:W-:Y:S02]  /*0350*/  FSETP.GT.AND P0, PT, R9.reuse, R20, PT ;  /* 0x000000140900720b */ /* 0x040fe40003f04000 */
[----:B------:R-:W-:Y:S01]  /*0360*/  FSETP.NAN.AND P1, PT, R9, R9, PT ;  /* 0x000000090900720b */ /* 0x000fe20003f28000 */
[----:B------:R-:W-:-:S10]  /*0370*/  FADD R22, R27, R22 ;  /* 0x000000161b167221 */ /* 0x000fd40000000000 */
[----:B------:R-:W-:-:S04]  /*0380*/  @!P0 FSEL R9, R9, R20, P1 ;  /* 0x0000001409098208 */ /* 0x000fc80000800000 */
[C---:B------:R-:W-:Y:S02]  /*0390*/  FSETP.GT.AND P0, PT, R9.reuse, R22, PT ;  /* 0x000000160900720b */ /* 0x040fe40003f04000 */
[----:B------:R-:W-:-:S11]  /*03a0*/  FSETP.NAN.AND P1, PT, R9, R9, PT ;  /* 0x000000090900720b */ /* 0x000fd60003f28000 */
[----:B------:R-:W-:-:S05]  /*03b0*/  @!P0 FSEL R9, R9, R22, P1 ;  /* 0x0000001609098208 */ /* 0x000fca0000800000 */
[--C-:B------:R-:W-:Y:S01]  /*03c0*/  FADD R16, R16, -R9.reuse ;  /* 0x8000000910107221 */ /* 0x100fe20000000000 */
[--C-:B------:R-:W-:Y:S01]  /*03d0*/  FADD R21, R21, -R9.reuse ;  /* 0x8000000915157221 */ /* 0x100fe20000000000 */
[--C-:B------:R-:W-:Y:S02]  /*03e0*/  FADD R20, R20, -R9.reuse ;  /* 0x8000000914147221 */ /* 0x100fe40000000000 */
[----:B------:R-:W-:Y:S01]  /*03f0*/  FMUL R16, R16, 1.4426950216293334961 ;  /* 0x3fb8aa3b10107820 */ /* 0x000fe20000400000 */
[----:B------:R-:W-:Y:S01]  /*0400*/  FMUL R21, R21, 1.4426950216293334961 ;  /* 0x3fb8aa3b15157820 */ /* 0x000fe20000400000 */
[----:B------:R-:W-:Y:S01]  /*0410*/  FADD R22, R22, -R9 ;  /* 0x8000000916167221 */ /* 0x000fe20000000000 */
[----:B------:R-:W-:Y:S02]  /*0420*/  FMUL R20, R20, 1.4426950216293334961 ;  /* 0x3fb8aa3b14147820 */ /* 0x000fe40000400000 */
[----:B------:R-:W-:Y:S02]  /*0430*/  FSETP.GEU.AND P0, PT, R16, -126, PT ;  /* 0xc2fc00001000780b */ /* 0x000fe40003f0e000 */
[----:B------:R-:W-:Y:S01]  /*0440*/  FSETP.GEU.AND P1, PT, R21, -126, PT ;  /* 0xc2fc00001500780b */ /* 0x000fe20003f2e000 */
[----:B------:R-:W-:Y:S01]  /*0450*/  FMUL R22, R22, 1.4426950216293334961 ;  /* 0x3fb8aa3b16167820 */ /* 0x000fe20000400000 */
[----:B------:R-:W-:-:S04]  /*0460*/  FSETP.GEU.AND P2, PT, R20, -126, PT ;  /* 0xc2fc00001400780b */ /* 0x000fc80003f4e000 */
[----:B------:R-:W-:-:S05]  /*0470*/  FSETP.GEU.AND P3, PT, R22, -126, PT ;  /* 0xc2fc00001600780b */ /* 0x000fca0003f6e000 */
[----:B------:R-:W-:Y:S02]  /*0480*/  @!P0 FMUL R16, R16, 0.5 ;  /* 0x3f00000010108820 */ /* 0x000fe40000400000 */
[----:B------:R-:W-:Y:S02]  /*0490*/  @!P1 FMUL R21, R21, 0.5 ;  /* 0x3f00000015159820 */ /* 0x000fe40000400000 */
[----:B0-----:R-:W0:Y:S01]  /*04a0*/  MUFU.EX2 R2, R16 ;  /* 0x0000001000027308 */ /* 0x001e220000000800 */
[----:B------:R-:W-:-:S03]  /*04b0*/  @!P2 FMUL R20, R20, 0.5 ;  /* 0x3f0000001414a820 */ /* 0x000fc60000400000 */
[----:B------:R-:W-:-:S04]  /*04c0*/  @!P3 FMUL R22, R22, 0.5 ;  /* 0x3f0000001616b820 */ /* 0x000fc80000400000 */
[----:B------:R-:W1:Y:S08]  /*04d0*/  MUFU.EX2 R3, R21 ;  /* 0x0000001500037308 */ /* 0x000e700000000800 */
[----:B------:R-:W2:Y:S01]  /*04e0*/  MUFU.EX2 R11, R20 ;  /* 0x00000014000b7308 */ /* 0x000ea20000000800 */
[----:B0-----:R-:W-:-:S07]  /*04f0*/  @!P0 FMUL R2, R2, R2 ;  /* 0x0000000202028220 */ /* 0x001fce0000400000 */
[----:B------:R-:W0:Y:S01]  /*0500*/  MUFU.EX2 R13, R22 ;  /* 0x00000016000d7308 */ /* 0x000e220000000800 */
[----:B-1----:R-:W-:-:S04]  /*0510*/  @!P1 FMUL R3, R3, R3 ;  /* 0x0000000303039220 */ /* 0x002fc80000400000 */
[----:B------:R-:W-:Y:S01]  /*0520*/  FADD R2, R2, R3 ;  /* 0x0000000302027221 */ /* 0x000fe20000000000 */
[----:B--2---:R-:W-:-:S04]  /*0530*/  @!P2 FMUL R11, R11, R11 ;  /* 0x0000000b0b0ba220 */ /* 0x004fc80000400000 */
[----:B------:R-:W-:Y:S01]  /*0540*/  FADD R2, R2, R11 ;  /* 0x0000000b02027221 */ /* 0x000fe20000000000 */
[----:B0-----:R-:W-:-:S04]  /*0550*/  @!P3 FMUL R13, R13, R13 ;  /* 0x0000000d0d0db220 */ /* 0x001fc80000400000 */
[----:B------:R-:W-:-:S05]  /*0560*/  FADD R2, R2, R13 ;  /* 0x0000000d02027221 */ /* 0x000fca0000000000 */
[----:B------:R-:W-:-:S13]  /*0570*/  FSETP.GEU.AND P0, PT, R2, 1.175494350822287508e-38, PT ;  /* 0x008000000200780b */ /* 0x000fda0003f0e000 */
[----:B------:R-:W-:-:S05]  /*0580*/  @!P0 FMUL R2, R2, 8388608 ;  /* 0x4b00000002028820 */ /* 0x000fca0000400000 */
[----:B------:R-:W-:-:S04]  /*0590*/  IADD3 R3, R2, -0x3f2aaaab, RZ ;  /* 0xc0d5555502037810 */ /* 0x000fc80007ffe0ff */
[----:B------:R-:W-:-:S04]  /*05a0*/  LOP3.LUT R11, R3, 0xff800000, RZ, 0xc0, !PT ;  /* 0xff800000030b7812 */ /* 0x000fc800078ec0ff */
[----:B------:R-:W-:Y:S02]  /*05b0*/  IADD3 R3, R2, -R11, RZ ;  /* 0x8000000b02037210 */ /* 0x000fe40007ffe0ff */
[----:B------:R-:W-:-:S03]  /*05c0*/  MOV R13, 0x3e055027 ;  /* 0x3e055027000d7802 */ /* 0x000fc60000000f00 */
[----:B------:R-:W-:-:S04]  /*05d0*/  FADD R8, R3, -1 ;  /* 0xbf80000003087421 */ /* 0x000fc80000000000 */
[----:B------:R-:W-:-:S04]  /*05e0*/  FFMA.FTZ R3, R8, -R13, 0.14084610342979431152 ;  /* 0x3e1039f608037423 */ /* 0x000fc8000001080d */
[----:B------:R-:W-:-:S04]  /*05f0*/  FFMA.FTZ R3, R8, R3, -0.12148627638816833496 ;  /* 0xbdf8cdcc08037423 */ /* 0x000fc80000010003 */
[----:B------:R-:W-:-:S04]  /*0600*/  FFMA.FTZ R3, R8, R3, 0.13980610668659210205 ;  /* 0x3e0f295508037423 */ /* 0x000fc80000010003 */
[----:B------:R-:W-:-:S04]  /*0610*/  FFMA.FTZ R3, R8, R3, -0.16684235632419586182 ;  /* 0xbe2ad8b908037423 */ /* 0x000fc80000010003 */
[----:B------:R-:W-:Y:S01]  /*0620*/  FFMA.FTZ R3, R8, R3, 0.20012299716472625732 ;  /* 0x3e4ced0b08037423 */ /* 0x000fe20000010003 */
[----:B------:R-:W-:-:S03]  /*0630*/  ISETP.GE.U32.AND P1, PT, R2, 0x7f800000, PT ;  /* 0x7f8000000200780c */ /* 0x000fc60003f26070 */
[----:B------:R-:W-:-:S04]  /*0640*/  FFMA.FTZ R3, R8, R3, -0.24999669194221496582 ;  /* 0xbe7fff2208037423 */ /* 0x000fc80000010003 */
[----:B------:R-:W-:Y:S01]  /*0650*/  FFMA.FTZ R3, R8, R3, 0.33333182334899902344 ;  /* 0x3eaaaa7808037423 */ /* 0x000fe20000010003 */
[----:B------:R-:W-:-:S03]  /*0660*/  I2FP.F32.S32 R6, R11 ;  /* 0x0000000b00067245 */ /* 0x000fc60000201400 */
[----:B------:R-:W-:Y:S01]  /*0670*/  FFMA.FTZ R13, R8, R3, -0.5 ;  /* 0xbf000000080d7423 */ /* 0x000fe20000010003 */
[----:B------:R-:W-:-:S03]  /*0680*/  FSEL R3, RZ, -23, P0 ;  /* 0xc1b80000ff037808 */ /* 0x000fc60000000000 */
[----:B------:R-:W-:Y:S01]  /*0690*/  FMUL R13, R8, R13 ;  /* 0x0000000d080d7220 */ /* 0x000fe20000400000 */
[----:B------:R-:W-:Y:S01]  /*06a0*/  @P1 MOV R11, 0x7f800000 ;  /* 0x7f800000000b1802 */ /* 0x000fe20000000f00 */
[----:B------:R-:W-:Y:S02]  /*06b0*/  FFMA.FTZ R3, R6, 1.1920928955078125e-07, R3 ;  /* 0x3400000006037823 */ /* 0x000fe40000010003 */
[----:B------:R-:W-:Y:S01]  /*06c0*/  FFMA.FTZ R8, R8, R13, R8 ;  /* 0x0000000d08087223 */ /* 0x000fe20000010008 */
[----:B------:R-:W-:-:S03]  /*06d0*/  FSETP.NEU.AND P0, PT, R2, RZ, PT ;  /* 0x000000ff0200720b */ /* 0x000fc60003f0d000 */
[----:B------:R-:W-:Y:S01]  /*06e0*/  FFMA.FTZ R3, R3, 0.69314718246459960938, R8 ;  /* 0x3f31721803037823 */ /* 0x000fe20000010008 */
[----:B------:R-:W-:-:S05]  /*06f0*/  @P1 FFMA.FTZ R3, R2, R11, +INF ;  /* 0x7f80000002031423 */ /* 0x000fca000001000b */
[----:B------:R-:W-:Y:S02]  /*0700*/  FSEL R2, R3, -INF , P0 ;  /* 0xff80000003027808 */ /* 0x000fe40000000000 */
[----:B------:R-:W-:-:S04]  /*0710*/  LOP3.LUT P0, RZ, R24, 0x10, RZ, 0xc0, !PT ;  /* 0x0000001018ff7812 */ /* 0x000fc8000780c0ff */
[----:B------:R-:W-:Y:S01]  /*0720*/  ISETP.LT.AND P0, PT, R5, 0x10, !P0 ;  /* 0x000000100500780c */ /* 0x000fe20004701270 */
[----:B------:R-:W-:Y:S01]  /*0730*/  FADD R2, R9, R2 ;  /* 0x0000000209027221 */ /* 0x000fe20000000000 */
[----:B------:R-:W-:-:S03]  /*0740*/  SHF.R.S32.HI R6, RZ, 0x1f, R5 ;  /* 0x0000001fff067819 */ /* 0x000fc60000011405 */
[----:B-----5:R-:W-:Y:S01]  /*0750*/  FFMA R7, R7, R0, R2 ;  /* 0x0000000007077223 */ /* 0x020fe20000000002 */
[----:B------:R-:W-:-:S03]  /*0760*/  LEA R2, P1, R5, UR6, 0x2 ;  /* 0x0000000605027c11 */ /* 0x000fc6000f8210ff */
[----:B------:R-:W-:Y:S01]  /*0770*/  FMUL R7, R7, R0 ;  /* 0x0000000007077220 */ /* 0x000fe20000400000 */
[----:B------:R-:W-:Y:S01]  /*0780*/  FADD R0, -R0, 1 ;  /* 0x3f80000000007421 */ /* 0x000fe20000000100 */
[----:B------:R-:W-:-:S03]  /*0790*/  LEA.HI.X R3, R5, UR7, R6, 0x2, P1 ;  /* 0x0000000705037c11 */ /* 0x000fc600088f1406 */
[----:B------:R-:W-:Y:S01]  /*07a0*/  FFMA R7, R0, R4, R7 ;  /* 0x0000000400077223 */ /* 0x000fe20000000007 */
[----:B------:R-:W-:Y:S06]  /*07b0*/  @!P0 EXIT ;  /* 0x000000000000894d */ /* 0x000fec0003800000 */
[----:B------:R-:W-:Y:S01]  /*07c0*/  STG.E desc[UR4][R2.64], R7 ;  /* 0x0000000702007986 */ /* 0x000fe2000c101904 */
[----:B------:R-:W-:Y:S05]  /*07d0*/  EXIT ;  /* 0x000000000000794d */ /* 0x000fea0003800000 */
.L_x_0:
[----:B------:R-:W-:-:S00]  /*07e0*/  BRA `(.L_x_0) ;  /* 0xfffffffc00fc7947 */ /* 0x000fc0000383ffff */
[----:B------:R-:W-:-:S00]  /*07f0*/  NOP ;  /* 0x0000000000007918 */ /* 0x000fc00000000000 */
        /* <DEDUP_REMOVED lines=8> */
.L_x_1:


//--------------------- .nv.global.init           --------------------------
	.section	.nv.global.init,"aw",@progbits
.nv.global.init:
	.type		_$_str,@object
	.size		_$_str,(.L_0 - _$_str)
_$_str:
        /*0000*/ 	.byte	0x5f, 0x5f, 0x43, 0x55, 0x44, 0x41, 0x5f, 0x46, 0x54, 0x5a, 0x00
.L_0:


//--------------------- .nv.constant0.triton_poi_fused_add_exp_max_mul_rsub_sub_sum_5 --------------------------
	.section	.nv.constant0.triton_poi_fused_add_exp_max_mul_rsub_sub_sum_5,"a",@progbits
	.sectionflags	@""
	.align	4
.nv.constant0.triton_poi_fused_add_exp_max_mul_rsub_sub_sum_5:
	.zero		572
